//
// Generated by NVIDIA NVVM Compiler
//
// Compiler Build ID: CL-36424714
// Cuda compilation tools, release 13.0, V13.0.88
// Based on NVVM 20.0.0
//

.version 9.0
.target sm_100
.address_size 64

	// .globl	_Z3mulPfS_S_

.visible .entry _Z3mulPfS_S_(
	.param .u64 .ptr .align 1 _Z3mulPfS_S__param_0,
	.param .u64 .ptr .align 1 _Z3mulPfS_S__param_1,
	.param .u64 .ptr .align 1 _Z3mulPfS_S__param_2
)
{
	.reg .pred 	%p<5>;
	.reg .b32 	%r<34>;
	.reg .b32 	%f<52>;
	.reg .b64 	%rd<49>;

	ld.param.u64 	%rd14, [_Z3mulPfS_S__param_0];
	mov.u32 	%r8, %tid.x;
	mov.u32 	%r9, %ntid.x;
	mov.u32 	%r10, %ctaid.x;
	mad.lo.s32 	%r1, %r9, %r10, %r8;
	mov.u32 	%r11, %tid.y;
	mov.u32 	%r12, %ntid.y;
	mov.u32 	%r13, %ctaid.y;
	mad.lo.s32 	%r14, %r12, %r13, %r11;
	setp.gt.s32 	%p1, %r1, 3023;
	setp.gt.u32 	%p2, %r14, 3023;
	or.pred  	%p3, %p1, %p2;
	@%p3 bra 	$L__BB0_4;
	ld.param.u64 	%rd46, [_Z3mulPfS_S__param_1];
	mul.lo.s32 	%r3, %r1, 3024;
	add.s32 	%r16, %r14, 3024;
	mul.wide.u32 	%rd1, %r16, 4;
	add.s32 	%r17, %r14, 6048;
	mul.wide.u32 	%rd2, %r17, 4;
	add.s32 	%r18, %r14, 9072;
	mul.wide.u32 	%rd3, %r18, 4;
	add.s32 	%r19, %r14, 15120;
	mul.wide.u32 	%rd4, %r19, 4;
	add.s32 	%r20, %r14, 24192;
	mul.wide.u32 	%rd5, %r20, 4;
	add.s32 	%r21, %r14, 27216;
	mul.wide.u32 	%rd6, %r21, 4;
	add.s32 	%r22, %r14, 30240;
	mul.wide.u32 	%rd7, %r22, 4;
	add.s32 	%r23, %r14, 33264;
	mul.wide.u32 	%rd8, %r23, 4;
	add.s32 	%r24, %r14, 36288;
	mul.wide.u32 	%rd9, %r24, 4;
	cvta.to.global.u64 	%rd17, %rd14;
	add.s64 	%rd10, %rd17, 32;
	cvta.to.global.u64 	%rd48, %rd46;
	mov.f32 	%f51, 0f00000000;
	mov.b32 	%r33, 0;
	add.s32 	%r25, %r14, 12096;
	add.s32 	%r26, %r14, 18144;
	mov.u32 	%r32, %r3;
$L__BB0_2:
	mul.wide.s32 	%rd18, %r32, 4;
	add.s64 	%rd19, %rd10, %rd18;
	ld.global.f32 	%f4, [%rd19+-32];
	mul.wide.u32 	%rd20, %r14, 4;
	add.s64 	%rd21, %rd48, %rd20;
	ld.global.f32 	%f5, [%rd21];
	fma.rn.f32 	%f6, %f4, %f5, %f51;
	ld.global.f32 	%f7, [%rd19+-28];
	add.s64 	%rd22, %rd48, %rd1;
	ld.global.f32 	%f8, [%rd22];
	fma.rn.f32 	%f9, %f7, %f8, %f6;
	ld.global.f32 	%f10, [%rd19+-24];
	add.s64 	%rd23, %rd48, %rd2;
	ld.global.f32 	%f11, [%rd23];
	fma.rn.f32 	%f12, %f10, %f11, %f9;
	ld.global.f32 	%f13, [%rd19+-20];
	add.s64 	%rd24, %rd48, %rd3;
	ld.global.f32 	%f14, [%rd24];
	fma.rn.f32 	%f15, %f13, %f14, %f12;
	ld.global.f32 	%f16, [%rd19+-16];
	mul.wide.u32 	%rd25, %r25, 4;
	add.s64 	%rd26, %rd48, %rd25;
	ld.global.f32 	%f17, [%rd26];
	fma.rn.f32 	%f18, %f16, %f17, %f15;
	ld.global.f32 	%f19, [%rd19+-12];
	add.s64 	%rd27, %rd48, %rd4;
	ld.global.f32 	%f20, [%rd27];
	fma.rn.f32 	%f21, %f19, %f20, %f18;
	ld.global.f32 	%f22, [%rd19+-8];
	mul.wide.u32 	%rd28, %r26, 4;
	add.s64 	%rd29, %rd48, %rd28;
	ld.global.f32 	%f23, [%rd29];
	fma.rn.f32 	%f24, %f22, %f23, %f21;
	ld.global.f32 	%f25, [%rd19+-4];
	add.s32 	%r27, %r14, 21168;
	mul.wide.u32 	%rd30, %r27, 4;
	add.s64 	%rd31, %rd48, %rd30;
	ld.global.f32 	%f26, [%rd31];
	fma.rn.f32 	%f27, %f25, %f26, %f24;
	ld.global.f32 	%f28, [%rd19];
	add.s64 	%rd32, %rd48, %rd5;
	ld.global.f32 	%f29, [%rd32];
	fma.rn.f32 	%f30, %f28, %f29, %f27;
	ld.global.f32 	%f31, [%rd19+4];
	add.s64 	%rd33, %rd48, %rd6;
	ld.global.f32 	%f32, [%rd33];
	fma.rn.f32 	%f33, %f31, %f32, %f30;
	ld.global.f32 	%f34, [%rd19+8];
	add.s64 	%rd34, %rd48, %rd7;
	ld.global.f32 	%f35, [%rd34];
	fma.rn.f32 	%f36, %f34, %f35, %f33;
	ld.global.f32 	%f37, [%rd19+12];
	add.s64 	%rd35, %rd48, %rd8;
	ld.global.f32 	%f38, [%rd35];
	fma.rn.f32 	%f39, %f37, %f38, %f36;
	ld.global.f32 	%f40, [%rd19+16];
	add.s64 	%rd36, %rd48, %rd9;
	ld.global.f32 	%f41, [%rd36];
	fma.rn.f32 	%f42, %f40, %f41, %f39;
	ld.global.f32 	%f43, [%rd19+20];
	add.s32 	%r28, %r14, 39312;
	mul.wide.u32 	%rd37, %r28, 4;
	add.s64 	%rd38, %rd48, %rd37;
	ld.global.f32 	%f44, [%rd38];
	fma.rn.f32 	%f45, %f43, %f44, %f42;
	ld.global.f32 	%f46, [%rd19+24];
	add.s32 	%r29, %r14, 42336;
	mul.wide.u32 	%rd39, %r29, 4;
	add.s64 	%rd40, %rd48, %rd39;
	ld.global.f32 	%f47, [%rd40];
	fma.rn.f32 	%f48, %f46, %f47, %f45;
	ld.global.f32 	%f49, [%rd19+28];
	add.s32 	%r30, %r14, 45360;
	mul.wide.u32 	%rd41, %r30, 4;
	add.s64 	%rd42, %rd48, %rd41;
	ld.global.f32 	%f50, [%rd42];
	fma.rn.f32 	%f51, %f49, %f50, %f48;
	add.s32 	%r33, %r33, 16;
	add.s64 	%rd48, %rd48, 193536;
	add.s32 	%r32, %r32, 16;
	setp.ne.s32 	%p4, %r33, 3024;
	@%p4 bra 	$L__BB0_2;
	ld.param.u64 	%rd47, [_Z3mulPfS_S__param_2];
	add.s32 	%r31, %r3, %r14;
	cvta.to.global.u64 	%rd43, %rd47;
	mul.wide.s32 	%rd44, %r31, 4;
	add.s64 	%rd45, %rd43, %rd44;
	st.global.f32 	[%rd45], %f51;
$L__BB0_4:
	ret;

}


// ===== COMPILED SASS (sm_100) =====

	.target	sm_100

	.elftype	@"ET_EXEC"


//--------------------- .note.nv.tkinfo           --------------------------
	.section	.note.nv.tkinfo,"",@"SHT_NOTE"
	.sectionflags	@"SHF_NOTE_NV_TKINFO"
	.tkinfo
        /*0018*/ 	.word	0x00000002
        /*0030*/ 	.string	""
        /*0030*/ 	.string	"ptxas"
        /*0030*/ 	.string	"Cuda compilation tools, release 13.0, V13.0.88"
        /*0030*/ 	.string	"Build cuda_13.0.r13.0/compiler.36424714_0"
        /*0030*/ 	.string	"-arch sm_100 -m 64 "



//--------------------- .note.nv.cuinfo           --------------------------
	.section	.note.nv.cuinfo,"",@"SHT_NOTE"
	.sectionflags	@"SHF_NOTE_NV_CUINFO"
        /*0018*/ 	.short	0x0002
        /*001a*/ 	.short	0x0064
        /*001c*/ 	.short	0x0082
	.zero		2


//--------------------- .nv.info                  --------------------------
	.section	.nv.info,"",@"SHT_CUDA_INFO"
	.align	4


	//----- nvinfo : EIATTR_REGCOUNT
	.align		4
        /*0000*/ 	.byte	0x04, 0x2f
        /*0002*/ 	.short	(.L_1 - .L_0)
	.align		4
.L_0:
        /*0004*/ 	.word	index@(_Z3mulPfS_S_)
        /*0008*/ 	.word	0x00000020


	//----- nvinfo : EIATTR_FRAME_SIZE
	.align		4
.L_1:
        /*000c*/ 	.byte	0x04, 0x11
        /*000e*/ 	.short	(.L_3 - .L_2)
	.align		4
.L_2:
        /*0010*/ 	.word	index@(_Z3mulPfS_S_)
        /*0014*/ 	.word	0x00000000


	//----- nvinfo : EIATTR_MIN_STACK_SIZE
	.align		4
.L_3:
        /*0018*/ 	.byte	0x04, 0x12
        /*001a*/ 	.short	(.L_5 - .L_4)
	.align		4
.L_4:
        /*001c*/ 	.word	index@(_Z3mulPfS_S_)
        /*0020*/ 	.word	0x00000000
.L_5:


//--------------------- .nv.compat                --------------------------
	.section	.nv.compat,"",@"SHT_CUDA_COMPAT_INFO"
	.align	4
        /*0000*/ 	.byte	0x02, 0x09, 0x00, 0x00, 0x02, 0x02, 0x01, 0x00, 0x02, 0x05, 0x05, 0x00, 0x03, 0x07, 0x01, 0x01
        /*0010*/ 	.byte	0x02, 0x03, 0x00, 0x00, 0x02, 0x06, 0x01, 0x00, 0x04, 0x0b, 0x08, 0x00, 0x09, 0x00, 0x00, 0x00
        /*0020*/ 	.byte	0x00, 0x00, 0x00, 0x00


//--------------------- .nv.info._Z3mulPfS_S_     --------------------------
	.section	.nv.info._Z3mulPfS_S_,"",@"SHT_CUDA_INFO"
	.sectionflags	@""
	.align	4


	//----- nvinfo : EIATTR_CUDA_API_VERSION
	.align		4
        /*0000*/ 	.byte	0x04, 0x37
        /*0002*/ 	.short	(.L_7 - .L_6)
.L_6:
        /*0004*/ 	.word	0x00000082


	//----- nvinfo : EIATTR_KPARAM_INFO
	.align		4
.L_7:
        /*0008*/ 	.byte	0x04, 0x17
        /*000a*/ 	.short	(.L_9 - .L_8)
.L_8:
        /*000c*/ 	.word	0x00000000
        /*0010*/ 	.short	0x0002
        /*0012*/ 	.short	0x0010
        /*0014*/ 	.byte	0x00, 0xf5, 0x21, 0x00


	//----- nvinfo : EIATTR_KPARAM_INFO
	.align		4
.L_9:
        /*0018*/ 	.byte	0x04, 0x17
        /*001a*/ 	.short	(.L_11 - .L_10)
.L_10:
        /*001c*/ 	.word	0x00000000
        /*0020*/ 	.short	0x0001
        /*0022*/ 	.short	0x0008
        /*0024*/ 	.byte	0x00, 0xf5, 0x21, 0x00


	//----- nvinfo : EIATTR_KPARAM_INFO
	.align		4
.L_11:
        /*0028*/ 	.byte	0x04, 0x17
        /*002a*/ 	.short	(.L_13 - .L_12)
.L_12:
        /*002c*/ 	.word	0x00000000
        /*0030*/ 	.short	0x0000
        /*0032*/ 	.short	0x0000
        /*0034*/ 	.byte	0x00, 0xf5, 0x21, 0x00


	//----- nvinfo : EIATTR_SPARSE_MMA_MASK
	.align		4
.L_13:
        /*0038*/ 	.byte	0x03, 0x50
        /*003a*/ 	.short	0x0000


	//----- nvinfo : EIATTR_MAXREG_COUNT
	.align		4
        /*003c*/ 	.byte	0x03, 0x1b
        /*003e*/ 	.short	0x00ff


	//----- nvinfo : EIATTR_MERCURY_ISA_VERSION
	.align		4
        /*0040*/ 	.byte	0x03, 0x5f
        /*0042*/ 	.short	0x0101


	//----- nvinfo : EIATTR_VRC_CTA_INIT_COUNT
	.align		4
        /*0044*/ 	.byte	0x02, 0x4a
	.zero		1
	.zero		1


	//----- nvinfo : EIATTR_EXIT_INSTR_OFFSETS
	.align		4
        /*0048*/ 	.byte	0x04, 0x1c
        /*004a*/ 	.short	(.L_15 - .L_14)


	//   ....[0]....
.L_14:
        /*004c*/ 	.word	0x000000b0


	//   ....[1]....
        /*0050*/ 	.word	0x00000730


	//----- nvinfo : EIATTR_CBANK_PARAM_SIZE
	.align		4
.L_15:
        /*0054*/ 	.byte	0x03, 0x19
        /*0056*/ 	.short	0x0018


	//----- nvinfo : EIATTR_PARAM_CBANK
	.align		4
        /*0058*/ 	.byte	0x04, 0x0a
        /*005a*/ 	.short	(.L_17 - .L_16)
	.align		4
.L_16:
        /*005c*/ 	.word	index@(.nv.constant0._Z3mulPfS_S_)
        /*0060*/ 	.short	0x0380
        /*0062*/ 	.short	0x0018


	//----- nvinfo : EIATTR_SW_WAR
	.align		4
.L_17:
        /*0064*/ 	.byte	0x04, 0x36
        /*0066*/ 	.short	(.L_19 - .L_18)
.L_18:
        /*0068*/ 	.word	0x00000008
.L_19:


//--------------------- .nv.callgraph             --------------------------
	.section	.nv.callgraph,"",@"SHT_CUDA_CALLGRAPH"
	.align	4
	.sectionentsize	8
	.align		4
        /*0000*/ 	.word	0x00000000
	.align		4
        /*0004*/ 	.word	0xffffffff
	.align		4
        /*0008*/ 	.word	0x00000000
	.align		4
        /*000c*/ 	.word	0xfffffffe
	.align		4
        /*0010*/ 	.word	0x00000000
	.align		4
        /*0014*/ 	.word	0xfffffffd
	.align		4
        /*0018*/ 	.word	0x00000000
	.align		4
        /*001c*/ 	.word	0xfffffffc


//--------------------- .text._Z3mulPfS_S_        --------------------------
	.section	.text._Z3mulPfS_S_,"ax",@progbits
	.align	128
        .global         _Z3mulPfS_S_
        .type           _Z3mulPfS_S_,@function
        .size           _Z3mulPfS_S_,(.L_x_2 - _Z3mulPfS_S_)
        .other          _Z3mulPfS_S_,@"STO_CUDA_ENTRY STV_DEFAULT"
_Z3mulPfS_S_:
.text._Z3mulPfS_S_:
[----:B------:R-:W-:Y:S01]  /*0000*/  LDC R1, c[0x0][0x37c] ;  /* 0x0000df00ff017b82 */ /* 0x000fe20000000800 */
[----:B------:R-:W0:Y:S01]  /*0010*/  S2R R0, SR_TID.Y ;  /* 0x0000000000007919 */ /* 0x000e220000002200 */
[----:B------:R-:W1:Y:S01]  /*0020*/  LDCU UR4, c[0x0][0x360] ;  /* 0x00006c00ff0477ac */ /* 0x000e620008000800 */
[----:B------:R-:W0:Y:S01]  /*0030*/  S2R R5, SR_CTAID.Y ;  /* 0x0000000000057919 */ /* 0x000e220000002600 */
[----:B------:R-:W0:Y:S01]  /*0040*/  LDCU UR5, c[0x0][0x364] ;  /* 0x00006c80ff0577ac */ /* 0x000e220008000800 */
[----:B------:R-:W1:Y:S01]  /*0050*/  S2R R3, SR_TID.X ;  /* 0x0000000000037919 */ /* 0x000e620000002100 */
[----:B------:R-:W1:Y:S01]  /*0060*/  S2R R2, SR_CTAID.X ;  /* 0x0000000000027919 */ /* 0x000e620000002500 */
[----:B0-----:R-:W-:-:S05]  /*0070*/  IMAD R0, R5, UR5, R0 ;  /* 0x0000000505007c24 */ /* 0x001fca000f8e0200 */
[----:B------:R-:W-:Y:S01]  /*0080*/  ISETP.GT.U32.AND P0, PT, R0, 0xbcf, PT ;  /* 0x00000bcf0000780c */ /* 0x000fe20003f04070 */
[----:B-1----:R-:W-:-:S05]  /*0090*/  IMAD R3, R2, UR4, R3 ;  /* 0x0000000402037c24 */ /* 0x002fca000f8e0203 */
[----:B------:R-:W-:-:S13]  /*00a0*/  ISETP.GT.OR P0, PT, R3, 0xbcf, P0 ;  /* 0x00000bcf0300780c */ /* 0x000fda0000704670 */
[----:B------:R-:W-:Y:S05]  /*00b0*/  @P0 EXIT ;  /* 0x000000000000094d */ /* 0x000fea0003800000 */
[----:B------:R-:W0:Y:S01]  /*00c0*/  LDC R15, c[0x0][0x38c] ;  /* 0x0000e300ff0f7b82 */ /* 0x000e220000000800 */
[----:B------:R-:W1:Y:S01]  /*00d0*/  LDCU.64 UR6, c[0x0][0x380] ;  /* 0x00007000ff0677ac */ /* 0x000e620008000a00 */
[----:B------:R-:W-:Y:S02]  /*00e0*/  IMAD R3, R3, 0xbd0, RZ ;  /* 0x00000bd003037824 */ /* 0x000fe400078e02ff */
[----:B------:R-:W-:Y:S01]  /*00f0*/  HFMA2 R28, -RZ, RZ, 0, 0 ;  /* 0x00000000ff1c7431 */ /* 0x000fe200000001ff */
[C---:B------:R-:W-:Y:S01]  /*0100*/  IADD3 R2, PT, PT, R0.reuse, 0xbd0, RZ ;  /* 0x00000bd000027810 */ /* 0x040fe20007ffe0ff */
[----:B------:R-:W2:Y:S01]  /*0110*/  LDCU UR4, c[0x0][0x388] ;  /* 0x00007100ff0477ac */ /* 0x000ea20008000800 */
[C---:B------:R-:W-:Y:S02]  /*0120*/  IADD3 R4, PT, PT, R0.reuse, 0x17a0, RZ ;  /* 0x000017a000047810 */ /* 0x040fe40007ffe0ff */
[C---:B------:R-:W-:Y:S01]  /*0130*/  IADD3 R5, PT, PT, R0.reuse, 0x2370, RZ ;  /* 0x0000237000057810 */ /* 0x040fe20007ffe0ff */
[----:B------:R-:W3:Y:S01]  /*0140*/  LDCU.64 UR8, c[0x0][0x358] ;  /* 0x00006b00ff0877ac */ /* 0x000ee20008000a00 */
[----:B------:R-:W-:-:S02]  /*0150*/  IADD3 R6, PT, PT, R0, 0x3b10, RZ ;  /* 0x00003b1000067810 */ /* 0x000fc40007ffe0ff */
[C---:B------:R-:W-:Y:S02]  /*0160*/  IADD3 R7, PT, PT, R0.reuse, 0x5e80, RZ ;  /* 0x00005e8000077810 */ /* 0x040fe40007ffe0ff */
[C---:B------:R-:W-:Y:S02]  /*0170*/  IADD3 R8, PT, PT, R0.reuse, 0x6a50, RZ ;  /* 0x00006a5000087810 */ /* 0x040fe40007ffe0ff */
[C---:B------:R-:W-:Y:S02]  /*0180*/  IADD3 R9, PT, PT, R0.reuse, 0x7620, RZ ;  /* 0x0000762000097810 */ /* 0x040fe40007ffe0ff */
[C---:B------:R-:W-:Y:S01]  /*0190*/  IADD3 R10, PT, PT, R0.reuse, 0x81f0, RZ ;  /* 0x000081f0000a7810 */ /* 0x040fe20007ffe0ff */
[----:B-1----:R-:W-:Y:S01]  /*01a0*/  UIADD3 UR5, UP0, UPT, UR6, 0x20, URZ ;  /* 0x0000002006057890 */ /* 0x002fe2000ff1e0ff */
[C---:B------:R-:W-:Y:S02]  /*01b0*/  IADD3 R11, PT, PT, R0.reuse, 0x8dc0, RZ ;  /* 0x00008dc0000b7810 */ /* 0x040fe40007ffe0ff */
[C---:B------:R-:W-:Y:S01]  /*01c0*/  IADD3 R23, PT, PT, R0.reuse, 0x2f40, RZ ;  /* 0x00002f4000177810 */ /* 0x040fe20007ffe0ff */
[----:B------:R-:W-:Y:S01]  /*01d0*/  UIADD3.X UR6, UPT, UPT, URZ, UR7, URZ, UP0, !UPT ;  /* 0x00000007ff067290 */ /* 0x000fe200087fe4ff */
[----:B------:R-:W-:-:S02]  /*01e0*/  IADD3 R25, PT, PT, R0, 0x46e0, RZ ;  /* 0x000046e000197810 */ /* 0x000fc40007ffe0ff */
[C---:B------:R-:W-:Y:S02]  /*01f0*/  IADD3 R27, PT, PT, R0.reuse, 0x52b0, RZ ;  /* 0x000052b0001b7810 */ /* 0x040fe40007ffe0ff */
[C---:B------:R-:W-:Y:S02]  /*0200*/  IADD3 R29, PT, PT, R0.reuse, 0x9990, RZ ;  /* 0x00009990001d7810 */ /* 0x040fe40007ffe0ff */
[C---:B------:R-:W-:Y:S02]  /*0210*/  IADD3 R24, PT, PT, R0.reuse, 0xa560, RZ ;  /* 0x0000a56000187810 */ /* 0x040fe40007ffe0ff */
[----:B------:R-:W-:Y:S02]  /*0220*/  IADD3 R26, PT, PT, R0, 0xb130, RZ ;  /* 0x0000b130001a7810 */ /* 0x000fe40007ffe0ff */
[----:B------:R-:W-:Y:S02]  /*0230*/  MOV R22, R3 ;  /* 0x0000000300167202 */ /* 0x000fe40000000f00 */
[----:B--2---:R-:W-:Y:S01]  /*0240*/  MOV R14, UR4 ;  /* 0x00000004000e7c02 */ /* 0x004fe20008000f00 */
[----:B---3--:R-:W-:-:S06]  /*0250*/  UMOV UR4, URZ ;  /* 0x000000ff00047c82 */ /* 0x008fcc0008000000 */
.L_x_0:
[----:B------:R-:W-:Y:S01]  /*0260*/  MOV R12, UR5 ;  /* 0x00000005000c7c02 */ /* 0x000fe20008000f00 */
[----:B0-----:R-:W-:Y:S01]  /*0270*/  IMAD.WIDE.U32 R16, R0, 0x4, R14 ;  /* 0x0000000400107825 */ /* 0x001fe200078e000e */
[----:B------:R-:W-:-:S03]  /*0280*/  MOV R13, UR6 ;  /* 0x00000006000d7c02 */ /* 0x000fc60008000f00 */
[----:B------:R-:W-:Y:S02]  /*0290*/  IMAD.WIDE R12, R22, 0x4, R12 ;  /* 0x00000004160c7825 */ /* 0x000fe400078e020c */
[----:B------:R-:W2:Y:S02]  /*02a0*/  LDG.E R17, desc[UR8][R16.64] ;  /* 0x0000000810117981 */ /* 0x000ea4000c1e1900 */
[----:B------:R-:W-:Y:S02]  /*02b0*/  IMAD.WIDE.U32 R18, R2, 0x4, R14 ;  /* 0x0000000402127825 */ /* 0x000fe400078e000e */
[----:B------:R-:W2:Y:S04]  /*02c0*/  LDG.E R21, desc[UR8][R12.64+-0x20] ;  /* 0xffffe0080c157981 */ /* 0x000ea8000c1e1900 */
[----:B------:R-:W3:Y:S04]  /*02d0*/  LDG.E R20, desc[UR8][R12.64+-0x1c] ;  /* 0xffffe4080c147981 */ /* 0x000ee8000c1e1900 */
[----:B------:R-:W3:Y:S01]  /*02e0*/  LDG.E R19, desc[UR8][R18.64] ;  /* 0x0000000812137981 */ /* 0x000ee2000c1e1900 */
[----:B--2---:R-:W-:Y:S01]  /*02f0*/  FFMA R28, R21, R17, R28 ;  /* 0x00000011151c7223 */ /* 0x004fe2000000001c */
[----:B------:R-:W-:-:S06]  /*0300*/  IMAD.WIDE.U32 R16, R4, 0x4, R14 ;  /* 0x0000000404107825 */ /* 0x000fcc00078e000e */
[----:B------:R-:W2:Y:S04]  /*0310*/  LDG.E R16, desc[UR8][R16.64] ;  /* 0x0000000810107981 */ /* 0x000ea8000c1e1900 */
[----:B------:R-:W2:Y:S01]  /*0320*/  LDG.E R17, desc[UR8][R12.64+-0x18] ;  /* 0xffffe8080c117981 */ /* 0x000ea2000c1e1900 */
[----:B---3--:R-:W-:Y:S01]  /*0330*/  FFMA R28, R20, R19, R28 ;  /* 0x00000013141c7223 */ /* 0x008fe2000000001c */
[----:B------:R-:W-:Y:S02]  /*0340*/  IMAD.WIDE.U32 R20, R5, 0x4, R14 ;  /* 0x0000000405147825 */ /* 0x000fe400078e000e */
[----:B------:R-:W3:Y:S04]  /*0350*/  LDG.E R19, desc[UR8][R12.64+-0x14] ;  /* 0xffffec080c137981 */ /* 0x000ee8000c1e1900 */
[----:B------:R-:W3:Y:S01]  /*0360*/  LDG.E R20, desc[UR8][R20.64] ;  /* 0x0000000814147981 */ /* 0x000ee2000c1e1900 */
[----:B--2---:R-:W-:Y:S01]  /*0370*/  FFMA R28, R17, R16, R28 ;  /* 0x00000010111c7223 */ /* 0x004fe2000000001c */
[----:B------:R-:W-:-:S06]  /*0380*/  IMAD.WIDE.U32 R16, R23, 0x4, R14 ;  /* 0x0000000417107825 */ /* 0x000fcc00078e000e */
[----:B------:R-:W2:Y:S04]  /*0390*/  LDG.E R16, desc[UR8][R16.64] ;  /* 0x0000000810107981 */ /* 0x000ea8000c1e1900 */
[----:B------:R-:W2:Y:S01]  /*03a0*/  LDG.E R17, desc[UR8][R12.64+-0x10] ;  /* 0xfffff0080c117981 */ /* 0x000ea2000c1e1900 */
[----:B---3--:R-:W-:Y:S01]  /*03b0*/  FFMA R28, R19, R20, R28 ;  /* 0x00000014131c7223 */ /* 0x008fe2000000001c */
[----:B------:R-:W-:-:S06]  /*03c0*/  IMAD.WIDE.U32 R18, R6, 0x4, R14 ;  /* 0x0000000406127825 */ /* 0x000fcc00078e000e */
[----:B------:R-:W3:Y:S04]  /*03d0*/  LDG.E R18, desc[UR8][R18.64] ;  /* 0x0000000812127981 */ /* 0x000ee8000c1e1900 */
[----:B------:R-:W3:Y:S01]  /*03e0*/  LDG.E R19, desc[UR8][R12.64+-0xc] ;  /* 0xfffff4080c137981 */ /* 0x000ee2000c1e1900 */
[----:B------:R-:W-:-:S06]  /*03f0*/  IMAD.WIDE.U32 R20, R27, 0x4, R14 ;  /* 0x000000041b147825 */ /* 0x000fcc00078e000e */
[----:B------:R-:W4:Y:S01]  /*0400*/  LDG.E R20, desc[UR8][R20.64] ;  /* 0x0000000814147981 */ /* 0x000f22000c1e1900 */
[----:B--2---:R-:W-:Y:S01]  /*0410*/  FFMA R28, R17, R16, R28 ;  /* 0x00000010111c7223 */ /* 0x004fe2000000001c */
[----:B------:R-:W-:-:S06]  /*0420*/  IMAD.WIDE.U32 R16, R25, 0x4, R14 ;  /* 0x0000000419107825 */ /* 0x000fcc00078e000e */
[----:B------:R-:W2:Y:S04]  /*0430*/  LDG.E R16, desc[UR8][R16.64] ;  /* 0x0000000810107981 */ /* 0x000ea8000c1e1900 */
[----:B------:R-:W2:Y:S01]  /*0440*/  LDG.E R17, desc[UR8][R12.64+-0x8] ;  /* 0xfffff8080c117981 */ /* 0x000ea2000c1e1900 */
[----:B---3--:R-:W-:-:S03]  /*0450*/  FFMA R28, R19, R18, R28 ;  /* 0x00000012131c7223 */ /* 0x008fc6000000001c */
[----:B------:R-:W4:Y:S01]  /*0460*/  LDG.E R19, desc[UR8][R12.64+-0x4] ;  /* 0xfffffc080c137981 */ /* 0x000f22000c1e1900 */
[----:B--2---:R-:W-:Y:S01]  /*0470*/  FFMA R28, R17, R16, R28 ;  /* 0x00000010111c7223 */ /* 0x004fe2000000001c */
[----:B------:R-:W-:-:S06]  /*0480*/  IMAD.WIDE.U32 R16, R7, 0x4, R14 ;  /* 0x0000000407107825 */ /* 0x000fcc00078e000e */
[----:B------:R-:W2:Y:S01]  /*0490*/  LDG.E R16, desc[UR8][R16.64] ;  /* 0x0000000810107981 */ /* 0x000ea2000c1e1900 */
[----:B----4-:R-:W-:Y:S01]  /*04a0*/  FFMA R28, R19, R20, R28 ;  /* 0x00000014131c7223 */ /* 0x010fe2000000001c */
[----:B------:R-:W-:-:S06]  /*04b0*/  IMAD.WIDE.U32 R18, R8, 0x4, R14 ;  /* 0x0000000408127825 */ /* 0x000fcc00078e000e */
[----:B------:R-:W3:Y:S04]  /*04c0*/  LDG.E R18, desc[UR8][R18.64] ;  /* 0x0000000812127981 */ /* 0x000ee8000c1e1900 */
[----:B------:R-:W2:Y:S04]  /*04d0*/  LDG.E R17, desc[UR8][R12.64] ;  /* 0x000000080c117981 */ /* 0x000ea8000c1e1900 */
[----:B------:R-:W3:Y:S01]  /*04e0*/  LDG.E R19, desc[UR8][R12.64+0x4] ;  /* 0x000004080c137981 */ /* 0x000ee2000c1e1900 */
[----:B------:R-:W-:-:S06]  /*04f0*/  IMAD.WIDE.U32 R20, R10, 0x4, R14 ;  /* 0x000000040a147825 */ /* 0x000fcc00078e000e */
[----:B------:R-:W4:Y:S01]  /*0500*/  LDG.E R20, desc[UR8][R20.64] ;  /* 0x0000000814147981 */ /* 0x000f22000c1e1900 */
[----:B--2---:R-:W-:Y:S01]  /*0510*/  FFMA R28, R17, R16, R28 ;  /* 0x00000010111c7223 */ /* 0x004fe2000000001c */
[----:B------:R-:W-:-:S06]  /*0520*/  IMAD.WIDE.U32 R16, R9, 0x4, R14 ;  /* 0x0000000409107825 */ /* 0x000fcc00078e000e */
[----:B------:R-:W2:Y:S01]  /*0530*/  LDG.E R16, desc[UR8][R16.64] ;  /* 0x0000000810107981 */ /* 0x000ea2000c1e1900 */
[----:B---3--:R-:W-:-:S03]  /*0540*/  FFMA R28, R19, R18, R28 ;  /* 0x00000012131c7223 */ /* 0x008fc6000000001c */
[----:B------:R-:W4:Y:S04]  /*0550*/  LDG.E R19, desc[UR8][R12.64+0xc] ;  /* 0x00000c080c137981 */ /* 0x000f28000c1e1900 */
[----:B------:R-:W2:Y:S02]  /*0560*/  LDG.E R17, desc[UR8][R12.64+0x8] ;  /* 0x000008080c117981 */ /* 0x000ea4000c1e1900 */
[----:B--2---:R-:W-:Y:S01]  /*0570*/  FFMA R28, R17, R16, R28 ;  /* 0x00000010111c7223 */ /* 0x004fe2000000001c */
[----:B------:R-:W-:-:S04]  /*0580*/  IMAD.WIDE.U32 R16, R11, 0x4, R14 ;  /* 0x000000040b107825 */ /* 0x000fc800078e000e */
[----:B----4-:R-:W-:Y:S01]  /*0590*/  FFMA R28, R19, R20, R28 ;  /* 0x00000014131c7223 */ /* 0x010fe2000000001c */
[--C-:B------:R-:W-:Y:S01]  /*05a0*/  IMAD.WIDE.U32 R18, R29, 0x4, R14.reuse ;  /* 0x000000041d127825 */ /* 0x100fe200078e000e */
[----:B------:R-:W2:Y:S05]  /*05b0*/  LDG.E R16, desc[UR8][R16.64] ;  /* 0x0000000810107981 */ /* 0x000eaa000c1e1900 */
[----:B------:R-:W3:Y:S04]  /*05c0*/  LDG.E R18, desc[UR8][R18.64] ;  /* 0x0000000812127981 */ /* 0x000ee8000c1e1900 */
[----:B------:R-:W2:Y:S04]  /*05d0*/  LDG.E R17, desc[UR8][R12.64+0x10] ;  /* 0x000010080c117981 */ /* 0x000ea8000c1e1900 */
[----:B------:R-:W3:Y:S01]  /*05e0*/  LDG.E R19, desc[UR8][R12.64+0x14] ;  /* 0x000014080c137981 */ /* 0x000ee2000c1e1900 */
[----:B------:R-:W-:-:S06]  /*05f0*/  IMAD.WIDE.U32 R20, R24, 0x4, R14 ;  /* 0x0000000418147825 */ /* 0x000fcc00078e000e */
[----:B------:R-:W4:Y:S01]  /*0600*/  LDG.E R20, desc[UR8][R20.64] ;  /* 0x0000000814147981 */ /* 0x000f22000c1e1900 */
[----:B--2---:R-:W-:Y:S01]  /*0610*/  FFMA R28, R17, R16, R28 ;  /* 0x00000010111c7223 */ /* 0x004fe2000000001c */
[----:B------:R-:W-:-:S04]  /*0620*/  IMAD.WIDE.U32 R16, R26, 0x4, R14 ;  /* 0x000000041a107825 */ /* 0x000fc800078e000e */
[----:B---3--:R-:W-:Y:S02]  /*0630*/  FFMA R28, R19, R18, R28 ;  /* 0x00000012131c7223 */ /* 0x008fe4000000001c */
[----:B------:R-:W4:Y:S04]  /*0640*/  LDG.E R19, desc[UR8][R12.64+0x18] ;  /* 0x000018080c137981 */ /* 0x000f28000c1e1900 */
[----:B------:R-:W2:Y:S04]  /*0650*/  LDG.E R18, desc[UR8][R12.64+0x1c] ;  /* 0x00001c080c127981 */ /* 0x000ea8000c1e1900 */
[----:B------:R-:W2:Y:S01]  /*0660*/  LDG.E R16, desc[UR8][R16.64] ;  /* 0x0000000810107981 */ /* 0x000ea2000c1e1900 */
[----:B------:R-:W-:-:S04]  /*0670*/  UIADD3 UR4, UPT, UPT, UR4, 0x10, URZ ;  /* 0x0000001004047890 */ /* 0x000fc8000fffe0ff */
[----:B------:R-:W-:Y:S01]  /*0680*/  UISETP.NE.AND UP0, UPT, UR4, 0xbd0, UPT ;  /* 0x00000bd00400788c */ /* 0x000fe2000bf05270 */
[----:B------:R-:W-:Y:S02]  /*0690*/  IADD3 R14, P0, PT, R14, 0x2f400, RZ ;  /* 0x0002f4000e0e7810 */ /* 0x000fe40007f1e0ff */
[----:B------:R-:W-:Y:S02]  /*06a0*/  IADD3 R22, PT, PT, R22, 0x10, RZ ;  /* 0x0000001016167810 */ /* 0x000fe40007ffe0ff */
[----:B------:R-:W-:Y:S01]  /*06b0*/  IADD3.X R15, PT, PT, RZ, R15, RZ, P0, !PT ;  /* 0x0000000fff0f7210 */ /* 0x000fe200007fe4ff */
[----:B----4-:R-:W-:-:S04]  /*06c0*/  FFMA R19, R19, R20, R28 ;  /* 0x0000001413137223 */ /* 0x010fc8000000001c */
[----:B--2---:R-:W-:Y:S01]  /*06d0*/  FFMA R28, R18, R16, R19 ;  /* 0x00000010121c7223 */ /* 0x004fe20000000013 */
[----:B------:R-:W-:Y:S06]  /*06e0*/  BRA.U UP0, `(.L_x_0) ;  /* 0xfffffff900dc7547 */ /* 0x000fec000b83ffff */
[----:B------:R-:W0:Y:S01]  /*06f0*/  LDC.64 R4, c[0x0][0x390] ;  /* 0x0000e400ff047b82 */ /* 0x000e220000000a00 */
[----:B------:R-:W-:-:S05]  /*0700*/  IADD3 R3, PT, PT, R0, R3, RZ ;  /* 0x0000000300037210 */ /* 0x000fca0007ffe0ff */
[----:B0-----:R-:W-:-:S05]  /*0710*/  IMAD.WIDE R2, R3, 0x4, R4 ;  /* 0x0000000403027825 */ /* 0x001fca00078e0204 */
[----:B------:R-:W-:Y:S01]  /*0720*/  STG.E desc[UR8][R2.64], R28 ;  /* 0x0000001c02007986 */ /* 0x000fe2000c101908 */
[----:B------:R-:W-:Y:S05]  /*0730*/  EXIT ;  /* 0x000000000000794d */ /* 0x000fea0003800000 */
.L_x_1:
[----:B------:R-:W-:-:S00]  /*0740*/  BRA `(.L_x_1) ;  /* 0xfffffffc00fc7947 */ /* 0x000fc0000383ffff */
[----:B------:R-:W-:-:S00]  /*0750*/  NOP ;  /* 0x0000000000007918 */ /* 0x000fc00000000000 */
        /* <DEDUP_REMOVED lines=10> */
.L_x_2:


//--------------------- .nv.shared.reserved.0     --------------------------
	.section	.nv.shared.reserved.0,"aw",@nobits
	.weak		__nv_reservedSMEM_offset_0_alias
	.size		__nv_reservedSMEM_offset_0_alias, 0, 64
	.other		__nv_reservedSMEM_offset_0_alias,@"STO_CUDA_RESERVED_SHARED STV_DEFAULT"
__nv_reservedSMEM_offset_0_alias:
	.zero		0
	.zero		64


//--------------------- .nv.constant0._Z3mulPfS_S_ --------------------------
	.section	.nv.constant0._Z3mulPfS_S_,"a",@progbits
	.sectionflags	@""
	.align	4
.nv.constant0._Z3mulPfS_S_:
	.zero		920


//--------------------- SYMBOLS --------------------------

	.type		.nv.reservedSmem.offset0,@object
	.size		.nv.reservedSmem.offset0,0x4
